//
// Generated by NVIDIA NVVM Compiler
//
// Compiler Build ID: CL-36424714
// Cuda compilation tools, release 13.0, V13.0.88
// Based on NVVM 20.0.0
//

.version 9.0
.target sm_100
.address_size 64

	// .globl	_Z17MergeSmallBatch_kPfmS_i

.visible .entry _Z17MergeSmallBatch_kPfmS_i(
	.param .u64 .ptr .align 1 _Z17MergeSmallBatch_kPfmS_i_param_0,
	.param .u64 _Z17MergeSmallBatch_kPfmS_i_param_1,
	.param .u64 .ptr .align 1 _Z17MergeSmallBatch_kPfmS_i_param_2,
	.param .u32 _Z17MergeSmallBatch_kPfmS_i_param_3
)
{
	.reg .pred 	%p<15>;
	.reg .b32 	%r<41>;
	.reg .b32 	%f<13>;
	.reg .b64 	%rd<21>;

	ld.param.u64 	%rd6, [_Z17MergeSmallBatch_kPfmS_i_param_0];
	ld.param.u64 	%rd7, [_Z17MergeSmallBatch_kPfmS_i_param_2];
	ld.param.u32 	%r13, [_Z17MergeSmallBatch_kPfmS_i_param_3];
	cvta.to.global.u64 	%rd1, %rd7;
	cvta.to.global.u64 	%rd8, %rd6;
	mov.u32 	%r14, %tid.x;
	div.u32 	%r15, %r14, %r13;
	mul.lo.s32 	%r16, %r15, %r13;
	sub.s32 	%r1, %r14, %r16;
	mov.u32 	%r17, %ctaid.x;
	mov.u32 	%r18, %ntid.x;
	div.u32 	%r19, %r18, %r13;
	mad.lo.s32 	%r20, %r19, %r17, %r15;
	shr.u32 	%r21, %r13, 31;
	add.s32 	%r22, %r13, %r21;
	shr.s32 	%r23, %r22, 1;
	cvt.s64.s32 	%rd2, %r23;
	mul.lo.s32 	%r2, %r20, %r13;
	mul.wide.s32 	%rd9, %r2, 4;
	add.s64 	%rd3, %rd8, %rd9;
	max.u32 	%r24, %r1, %r23;
	sub.s32 	%r38, %r24, %r23;
	min.u32 	%r39, %r1, %r23;
	mov.u32 	%r40, %r38;
$L__BB0_1:
	cvt.u32.u64 	%r25, %rd2;
	sub.s32 	%r26, %r39, %r40;
	abs.s32 	%r27, %r26;
	shr.u32 	%r28, %r27, 31;
	add.s32 	%r29, %r27, %r28;
	shr.s32 	%r30, %r29, 1;
	add.s32 	%r8, %r30, %r38;
	sub.s32 	%r9, %r39, %r30;
	setp.lt.s32 	%p1, %r9, 0;
	setp.gt.u32 	%p2, %r8, %r25;
	or.pred  	%p3, %p1, %p2;
	@%p3 bra 	$L__BB0_15;
	setp.eq.s32 	%p4, %r9, %r25;
	setp.eq.s32 	%p5, %r8, 0;
	or.pred  	%p6, %p4, %p5;
	mul.wide.u32 	%rd11, %r9, 4;
	add.s64 	%rd4, %rd3, %rd11;
	cvt.s64.s32 	%rd12, %r8;
	add.s64 	%rd13, %rd2, %rd12;
	shl.b64 	%rd14, %rd13, 2;
	add.s64 	%rd5, %rd3, %rd14;
	@%p6 bra 	$L__BB0_4;
	ld.global.f32 	%f7, [%rd4];
	ld.global.f32 	%f8, [%rd5+-4];
	setp.leu.f32 	%p7, %f7, %f8;
	@%p7 bra 	$L__BB0_15;
$L__BB0_4:
	setp.eq.s32 	%p8, %r8, %r25;
	setp.eq.s32 	%p9, %r9, 0;
	or.pred  	%p10, %p8, %p9;
	@%p10 bra 	$L__BB0_6;
	add.s32 	%r39, %r9, -1;
	mul.wide.u32 	%rd15, %r39, 4;
	add.s64 	%rd16, %rd3, %rd15;
	ld.global.f32 	%f9, [%rd16];
	ld.global.f32 	%f10, [%rd5];
	setp.gtu.f32 	%p11, %f9, %f10;
	@%p11 bra 	$L__BB0_14;
$L__BB0_6:
	setp.lt.u32 	%p12, %r9, %r25;
	@%p12 bra 	$L__BB0_10;
	ld.global.f32 	%f12, [%rd5];
$L__BB0_8:
	add.s32 	%r36, %r2, %r1;
	mul.wide.s32 	%rd17, %r36, 4;
	add.s64 	%rd18, %rd1, %rd17;
	st.global.f32 	[%rd18], %f12;
$L__BB0_9:
	ret;
$L__BB0_10:
	setp.ne.s32 	%p13, %r8, %r25;
	@%p13 bra 	$L__BB0_12;
	ld.global.f32 	%f11, [%rd4];
	bra.uni 	$L__BB0_13;
$L__BB0_12:
	ld.global.f32 	%f11, [%rd4];
	ld.global.f32 	%f12, [%rd5];
	setp.gtu.f32 	%p14, %f11, %f12;
	@%p14 bra 	$L__BB0_8;
$L__BB0_13:
	add.s32 	%r37, %r2, %r1;
	mul.wide.s32 	%rd19, %r37, 4;
	add.s64 	%rd20, %rd1, %rd19;
	st.global.f32 	[%rd20], %f11;
	bra.uni 	$L__BB0_9;
$L__BB0_14:
	add.s32 	%r38, %r8, 1;
	bra.uni 	$L__BB0_1;
$L__BB0_15:
	add.s32 	%r40, %r9, 1;
	bra.uni 	$L__BB0_1;

}


// ===== COMPILED SASS (sm_100) =====

	.target	sm_100

	.elftype	@"ET_EXEC"


//--------------------- .note.nv.tkinfo           --------------------------
	.section	.note.nv.tkinfo,"",@"SHT_NOTE"
	.sectionflags	@"SHF_NOTE_NV_TKINFO"
	.tkinfo
        /*0018*/ 	.word	0x00000002
        /*0030*/ 	.string	""
        /*0030*/ 	.string	"ptxas"
        /*0030*/ 	.string	"Cuda compilation tools, release 13.0, V13.0.88"
        /*0030*/ 	.string	"Build cuda_13.0.r13.0/compiler.36424714_0"
        /*0030*/ 	.string	"-arch sm_100 -m 64 "



//--------------------- .note.nv.cuinfo           --------------------------
	.section	.note.nv.cuinfo,"",@"SHT_NOTE"
	.sectionflags	@"SHF_NOTE_NV_CUINFO"
        /*0018*/ 	.short	0x0002
        /*001a*/ 	.short	0x0064
        /*001c*/ 	.short	0x0082
	.zero		2


//--------------------- .nv.info                  --------------------------
	.section	.nv.info,"",@"SHT_CUDA_INFO"
	.align	4


	//----- nvinfo : EIATTR_REGCOUNT
	.align		4
        /*0000*/ 	.byte	0x04, 0x2f
        /*0002*/ 	.short	(.L_1 - .L_0)
	.align		4
.L_0:
        /*0004*/ 	.word	index@(_Z17MergeSmallBatch_kPfmS_i)
        /*0008*/ 	.word	0x00000015


	//----- nvinfo : EIATTR_FRAME_SIZE
	.align		4
.L_1:
        /*000c*/ 	.byte	0x04, 0x11
        /*000e*/ 	.short	(.L_3 - .L_2)
	.align		4
.L_2:
        /*0010*/ 	.word	index@(_Z17MergeSmallBatch_kPfmS_i)
        /*0014*/ 	.word	0x00000000


	//----- nvinfo : EIATTR_MIN_STACK_SIZE
	.align		4
.L_3:
        /*0018*/ 	.byte	0x04, 0x12
        /*001a*/ 	.short	(.L_5 - .L_4)
	.align		4
.L_4:
        /*001c*/ 	.word	index@(_Z17MergeSmallBatch_kPfmS_i)
        /*0020*/ 	.word	0x00000000
.L_5:


//--------------------- .nv.compat                --------------------------
	.section	.nv.compat,"",@"SHT_CUDA_COMPAT_INFO"
	.align	4
        /*0000*/ 	.byte	0x02, 0x09, 0x00, 0x00, 0x02, 0x02, 0x01, 0x00, 0x02, 0x05, 0x05, 0x00, 0x03, 0x07, 0x01, 0x01
        /*0010*/ 	.byte	0x02, 0x03, 0x00, 0x00, 0x02, 0x06, 0x01, 0x00, 0x04, 0x0b, 0x08, 0x00, 0x09, 0x00, 0x00, 0x00
        /*0020*/ 	.byte	0x00, 0x00, 0x00, 0x00


//--------------------- .nv.info._Z17MergeSmallBatch_kPfmS_i --------------------------
	.section	.nv.info._Z17MergeSmallBatch_kPfmS_i,"",@"SHT_CUDA_INFO"
	.sectionflags	@""
	.align	4


	//----- nvinfo : EIATTR_CUDA_API_VERSION
	.align		4
        /*0000*/ 	.byte	0x04, 0x37
        /*0002*/ 	.short	(.L_7 - .L_6)
.L_6:
        /*0004*/ 	.word	0x00000082


	//----- nvinfo : EIATTR_KPARAM_INFO
	.align		4
.L_7:
        /*0008*/ 	.byte	0x04, 0x17
        /*000a*/ 	.short	(.L_9 - .L_8)
.L_8:
        /*000c*/ 	.word	0x00000000
        /*0010*/ 	.short	0x0003
        /*0012*/ 	.short	0x0018
        /*0014*/ 	.byte	0x00, 0xf0, 0x11, 0x00


	//----- nvinfo : EIATTR_KPARAM_INFO
	.align		4
.L_9:
        /*0018*/ 	.byte	0x04, 0x17
        /*001a*/ 	.short	(.L_11 - .L_10)
.L_10:
        /*001c*/ 	.word	0x00000000
        /*0020*/ 	.short	0x0002
        /*0022*/ 	.short	0x0010
        /*0024*/ 	.byte	0x00, 0xf5, 0x21, 0x00


	//----- nvinfo : EIATTR_KPARAM_INFO
	.align		4
.L_11:
        /*0028*/ 	.byte	0x04, 0x17
        /*002a*/ 	.short	(.L_13 - .L_12)
.L_12:
        /*002c*/ 	.word	0x00000000
        /*0030*/ 	.short	0x0001
        /*0032*/ 	.short	0x0008
        /*0034*/ 	.byte	0x00, 0xf0, 0x21, 0x00


	//----- nvinfo : EIATTR_KPARAM_INFO
	.align		4
.L_13:
        /*0038*/ 	.byte	0x04, 0x17
        /*003a*/ 	.short	(.L_15 - .L_14)
.L_14:
        /*003c*/ 	.word	0x00000000
        /*0040*/ 	.short	0x0000
        /*0042*/ 	.short	0x0000
        /*0044*/ 	.byte	0x00, 0xf5, 0x21, 0x00


	//----- nvinfo : EIATTR_SPARSE_MMA_MASK
	.align		4
.L_15:
        /*0048*/ 	.byte	0x03, 0x50
        /*004a*/ 	.short	0x0000


	//----- nvinfo : EIATTR_MAXREG_COUNT
	.align		4
        /*004c*/ 	.byte	0x03, 0x1b
        /*004e*/ 	.short	0x00ff


	//----- nvinfo : EIATTR_MERCURY_ISA_VERSION
	.align		4
        /*0050*/ 	.byte	0x03, 0x5f
        /*0052*/ 	.short	0x0101


	//----- nvinfo : EIATTR_VRC_CTA_INIT_COUNT
	.align		4
        /*0054*/ 	.byte	0x02, 0x4a
	.zero		1
	.zero		1


	//----- nvinfo : EIATTR_EXIT_INSTR_OFFSETS
	.align		4
        /*0058*/ 	.byte	0x04, 0x1c
        /*005a*/ 	.short	(.L_17 - .L_16)


	//   ....[0]....
.L_16:
        /*005c*/ 	.word	0x000006a0


	//   ....[1]....
        /*0060*/ 	.word	0x00000700


	//----- nvinfo : EIATTR_CRS_STACK_SIZE
	.align		4
.L_17:
        /*0064*/ 	.byte	0x04, 0x1e
        /*0066*/ 	.short	(.L_19 - .L_18)
.L_18:
        /*0068*/ 	.word	0x00000000


	//----- nvinfo : EIATTR_CBANK_PARAM_SIZE
	.align		4
.L_19:
        /*006c*/ 	.byte	0x03, 0x19
        /*006e*/ 	.short	0x001c


	//----- nvinfo : EIATTR_PARAM_CBANK
	.align		4
        /*0070*/ 	.byte	0x04, 0x0a
        /*0072*/ 	.short	(.L_21 - .L_20)
	.align		4
.L_20:
        /*0074*/ 	.word	index@(.nv.constant0._Z17MergeSmallBatch_kPfmS_i)
        /*0078*/ 	.short	0x0380
        /*007a*/ 	.short	0x001c


	//----- nvinfo : EIATTR_SW_WAR
	.align		4
.L_21:
        /*007c*/ 	.byte	0x04, 0x36
        /*007e*/ 	.short	(.L_23 - .L_22)
.L_22:
        /*0080*/ 	.word	0x00000008
.L_23:


//--------------------- .nv.callgraph             --------------------------
	.section	.nv.callgraph,"",@"SHT_CUDA_CALLGRAPH"
	.align	4
	.sectionentsize	8
	.align		4
        /*0000*/ 	.word	0x00000000
	.align		4
        /*0004*/ 	.word	0xffffffff
	.align		4
        /*0008*/ 	.word	0x00000000
	.align		4
        /*000c*/ 	.word	0xfffffffe
	.align		4
        /*0010*/ 	.word	0x00000000
	.align		4
        /*0014*/ 	.word	0xfffffffd
	.align		4
        /*0018*/ 	.word	0x00000000
	.align		4
        /*001c*/ 	.word	0xfffffffc


//--------------------- .text._Z17MergeSmallBatch_kPfmS_i --------------------------
	.section	.text._Z17MergeSmallBatch_kPfmS_i,"ax",@progbits
	.align	128
        .global         _Z17MergeSmallBatch_kPfmS_i
        .type           _Z17MergeSmallBatch_kPfmS_i,@function
        .size           _Z17MergeSmallBatch_kPfmS_i,(.L_x_14 - _Z17MergeSmallBatch_kPfmS_i)
        .other          _Z17MergeSmallBatch_kPfmS_i,@"STO_CUDA_ENTRY STV_DEFAULT"
_Z17MergeSmallBatch_kPfmS_i:
.text._Z17MergeSmallBatch_kPfmS_i:
[----:B------:R-:W-:Y:S08]  /*0000*/  LDC R1, c[0x0][0x37c] ;  /* 0x0000df00ff017b82 */ /* 0x000ff00000000800 */
[----:B------:R-:W0:Y:S01]  /*0010*/  LDC R7, c[0x0][0x398] ;  /* 0x0000e600ff077b82 */ /* 0x000e220000000800 */
[----:B------:R-:W1:Y:S01]  /*0020*/  S2R R8, SR_TID.X ;  /* 0x0000000000087919 */ /* 0x000e620000002100 */
[----:B------:R-:W-:Y:S01]  /*0030*/  BSSY.RECONVERGENT B1, `(.L_x_0) ;  /* 0x0000054000017945 */ /* 0x000fe20003800200 */
[----:B------:R-:W2:Y:S05]  /*0040*/  LDCU.64 UR4, c[0x0][0x358] ;  /* 0x00006b00ff0477ac */ /* 0x000eaa0008000a00 */
[----:B------:R-:W3:Y:S08]  /*0050*/  LDC R10, c[0x0][0x360] ;  /* 0x0000d800ff0a7b82 */ /* 0x000ef00000000800 */
[----:B------:R-:W4:Y:S01]  /*0060*/  S2UR UR6, SR_CTAID.X ;  /* 0x00000000000679c3 */ /* 0x000f220000002500 */
[----:B0-----:R-:W0:Y:S01]  /*0070*/  I2F.U32.RP R0, R7 ;  /* 0x0000000700007306 */ /* 0x001e220000209000 */
[----:B------:R-:W-:-:S04]  /*0080*/  LEA.HI R9, R7, R7, RZ, 0x1 ;  /* 0x0000000707097211 */ /* 0x000fc800078f08ff */
[----:B------:R-:W-:-:S03]  /*0090*/  SHF.R.S32.HI R9, RZ, 0x1, R9 ;  /* 0x00000001ff097819 */ /* 0x000fc60000011409 */
[----:B0-----:R-:W0:Y:S02]  /*00a0*/  MUFU.RCP R0, R0 ;  /* 0x0000000000007308 */ /* 0x001e240000001000 */
[----:B0-----:R-:W-:-:S06]  /*00b0*/  VIADD R2, R0, 0xffffffe ;  /* 0x0ffffffe00027836 */ /* 0x001fcc0000000000 */
[----:B------:R0:W5:Y:S02]  /*00c0*/  F2I.FTZ.U32.TRUNC.NTZ R3, R2 ;  /* 0x0000000200037305 */ /* 0x000164000021f000 */
[----:B0-----:R-:W-:Y:S02]  /*00d0*/  IMAD.MOV.U32 R2, RZ, RZ, RZ ;  /* 0x000000ffff027224 */ /* 0x001fe400078e00ff */
[----:B-----5:R-:W-:-:S04]  /*00e0*/  IMAD.MOV R4, RZ, RZ, -R3 ;  /* 0x000000ffff047224 */ /* 0x020fc800078e0a03 */
[----:B------:R-:W-:-:S04]  /*00f0*/  IMAD R5, R4, R7, RZ ;  /* 0x0000000704057224 */ /* 0x000fc800078e02ff */
[----:B------:R-:W-:Y:S01]  /*0100*/  IMAD.HI.U32 R3, R3, R5, R2 ;  /* 0x0000000503037227 */ /* 0x000fe200078e0002 */
[----:B------:R-:W-:-:S05]  /*0110*/  LOP3.LUT R5, RZ, R7, RZ, 0x33, !PT ;  /* 0x00000007ff057212 */ /* 0x000fca00078e33ff */
[----:B-1----:R-:W-:-:S04]  /*0120*/  IMAD.HI.U32 R4, R3, R8, RZ ;  /* 0x0000000803047227 */ /* 0x002fc800078e00ff */
[----:B------:R-:W-:Y:S02]  /*0130*/  IMAD.MOV R0, RZ, RZ, -R4 ;  /* 0x000000ffff007224 */ /* 0x000fe400078e0a04 */
[----:B---3--:R-:W-:-:S04]  /*0140*/  IMAD.HI.U32 R6, R3, R10, RZ ;  /* 0x0000000a03067227 */ /* 0x008fc800078e00ff */
[----:B------:R-:W-:Y:S02]  /*0150*/  IMAD R0, R7, R0, R8 ;  /* 0x0000000007007224 */ /* 0x000fe400078e0208 */
[----:B------:R-:W-:-:S03]  /*0160*/  IMAD.MOV R2, RZ, RZ, -R6 ;  /* 0x000000ffff027224 */ /* 0x000fc600078e0a06 */
[----:B------:R-:W-:Y:S01]  /*0170*/  ISETP.GE.U32.AND P3, PT, R0, R7, PT ;  /* 0x000000070000720c */ /* 0x000fe20003f66070 */
[----:B------:R-:W-:-:S05]  /*0180*/  IMAD R2, R7, R2, R10 ;  /* 0x0000000207027224 */ /* 0x000fca00078e020a */
[----:B------:R-:W-:-:S07]  /*0190*/  ISETP.GE.U32.AND P1, PT, R2, R7, PT ;  /* 0x000000070200720c */ /* 0x000fce0003f26070 */
[-C--:B------:R-:W-:Y:S01]  /*01a0*/  @P3 IADD3 R0, PT, PT, R0, -R7.reuse, RZ ;  /* 0x8000000700003210 */ /* 0x080fe20007ffe0ff */
[----:B------:R-:W-:Y:S01]  /*01b0*/  @P3 VIADD R4, R4, 0x1 ;  /* 0x0000000104043836 */ /* 0x000fe20000000000 */
[----:B------:R-:W-:Y:S02]  /*01c0*/  ISETP.NE.U32.AND P3, PT, R7, RZ, PT ;  /* 0x000000ff0700720c */ /* 0x000fe40003f65070 */
[----:B------:R-:W-:Y:S02]  /*01d0*/  ISETP.GE.U32.AND P2, PT, R0, R7, PT ;  /* 0x000000070000720c */ /* 0x000fe40003f46070 */
[----:B------:R-:W-:Y:S02]  /*01e0*/  @P1 IMAD.IADD R2, R2, 0x1, -R7 ;  /* 0x0000000102021824 */ /* 0x000fe400078e0a07 */
[----:B------:R-:W-:-:S03]  /*01f0*/  @P1 VIADD R6, R6, 0x1 ;  /* 0x0000000106061836 */ /* 0x000fc60000000000 */
[----:B------:R-:W-:Y:S02]  /*0200*/  ISETP.GE.U32.AND P0, PT, R2, R7, PT ;  /* 0x000000070200720c */ /* 0x000fe40003f06070 */
[----:B------:R-:W0:Y:S04]  /*0210*/  LDC.64 R2, c[0x0][0x380] ;  /* 0x0000e000ff027b82 */ /* 0x000e280000000a00 */
[----:B------:R-:W-:-:S05]  /*0220*/  @P2 VIADD R4, R4, 0x1 ;  /* 0x0000000104042836 */ /* 0x000fca0000000000 */
[----:B------:R-:W-:Y:S02]  /*0230*/  SEL R4, R5, R4, !P3 ;  /* 0x0000000405047207 */ /* 0x000fe40005800000 */
[----:B------:R-:W-:-:S03]  /*0240*/  @P0 IADD3 R6, PT, PT, R6, 0x1, RZ ;  /* 0x0000000106060810 */ /* 0x000fc60007ffe0ff */
[----:B------:R-:W-:Y:S01]  /*0250*/  IMAD.MOV R0, RZ, RZ, -R4 ;  /* 0x000000ffff007224 */ /* 0x000fe200078e0a04 */
[----:B------:R-:W-:-:S03]  /*0260*/  SEL R5, R5, R6, !P3 ;  /* 0x0000000605057207 */ /* 0x000fc60005800000 */
[----:B------:R-:W-:Y:S02]  /*0270*/  IMAD R0, R7, R0, R8 ;  /* 0x0000000007007224 */ /* 0x000fe400078e0208 */
[----:B----4-:R-:W-:-:S03]  /*0280*/  IMAD R5, R5, UR6, R4 ;  /* 0x0000000605057c24 */ /* 0x010fc6000f8e0204 */
[C---:B------:R-:W-:Y:S01]  /*0290*/  VIMNMX.U32 R4, PT, PT, R0.reuse, R9, !PT ;  /* 0x0000000900047248 */ /* 0x040fe20007fe0000 */
[----:B------:R-:W-:Y:S01]  /*02a0*/  IMAD R5, R5, R7, RZ ;  /* 0x0000000705057224 */ /* 0x000fe200078e02ff */
[----:B------:R-:W-:-:S03]  /*02b0*/  VIMNMX.U32 R13, PT, PT, R0, R9, PT ;  /* 0x00000009000d7248 */ /* 0x000fc60003fe0000 */
[----:B------:R-:W-:Y:S02]  /*02c0*/  IMAD.IADD R4, R4, 0x1, -R9 ;  /* 0x0000000104047824 */ /* 0x000fe400078e0a09 */
[----:B0-----:R-:W-:-:S04]  /*02d0*/  IMAD.WIDE R2, R5, 0x4, R2 ;  /* 0x0000000405027825 */ /* 0x001fc800078e0202 */
[----:B--2---:R-:W-:-:S07]  /*02e0*/  IMAD.MOV.U32 R8, RZ, RZ, R4 ;  /* 0x000000ffff087224 */ /* 0x004fce00078e0004 */
.L_x_7:
[----:B------:R-:W-:Y:S01]  /*02f0*/  BSSY.RECONVERGENT B2, `(.L_x_1) ;  /* 0x000001d000027945 */ /* 0x000fe20003800200 */
.L_x_5:
[----:B------:R-:W-:Y:S01]  /*0300*/  IMAD.IADD R6, R13, 0x1, -R8 ;  /* 0x000000010d067824 */ /* 0x000fe200078e0a08 */
[----:B------:R-:W-:Y:S04]  /*0310*/  BSSY.RELIABLE B0, `(.L_x_2) ;  /* 0x0000018000007945 */ /* 0x000fe80003800100 */
[----:B------:R-:W-:-:S04]  /*0320*/  IABS R6, R6 ;  /* 0x0000000600067213 */ /* 0x000fc80000000000 */
[----:B------:R-:W-:-:S04]  /*0330*/  LEA.HI R6, R6, R6, RZ, 0x1 ;  /* 0x0000000606067211 */ /* 0x000fc800078f08ff */
[----:B------:R-:W-:-:S04]  /*0340*/  SHF.R.S32.HI R6, RZ, 0x1, R6 ;  /* 0x00000001ff067819 */ /* 0x000fc80000011406 */
[----:B------:R-:W-:Y:S01]  /*0350*/  IADD3 R16, PT, PT, R4, R6, RZ ;  /* 0x0000000604107210 */ /* 0x000fe20007ffe0ff */
[----:B------:R-:W-:-:S03]  /*0360*/  IMAD.IADD R18, R13, 0x1, -R6 ;  /* 0x000000010d127824 */ /* 0x000fc600078e0a06 */
[----:B------:R-:W-:-:S04]  /*0370*/  ISETP.GT.U32.AND P0, PT, R16, R9, PT ;  /* 0x000000091000720c */ /* 0x000fc80003f04070 */
[----:B------:R-:W-:-:S13]  /*0380*/  ISETP.LT.OR P0, PT, R18, RZ, P0 ;  /* 0x000000ff1200720c */ /* 0x000fda0000701670 */
[----:B------:R-:W-:Y:S05]  /*0390*/  @P0 BRA `(.L_x_3) ;  /* 0x00000000003c0947 */ /* 0x000fea0003800000 */
[----:B------:R-:W-:Y:S02]  /*03a0*/  ISETP.NE.AND P0, PT, R16, RZ, PT ;  /* 0x000000ff1000720c */ /* 0x000fe40003f05270 */
[----:B------:R-:W-:Y:S02]  /*03b0*/  SHF.R.S32.HI R6, RZ, 0x1f, R16 ;  /* 0x0000001fff067819 */ /* 0x000fe40000011410 */
[----:B------:R-:W-:Y:S02]  /*03c0*/  ISETP.EQ.OR P0, PT, R18, R9, !P0 ;  /* 0x000000091200720c */ /* 0x000fe40004702670 */
[----:B------:R-:W-:-:S04]  /*03d0*/  IADD3 R7, P1, PT, R9, R16, RZ ;  /* 0x0000001009077210 */ /* 0x000fc80007f3e0ff */
[----:B------:R-:W-:Y:S02]  /*03e0*/  LEA.HI.X.SX32 R10, R9, R6, 0x1, P1 ;  /* 0x00000006090a7211 */ /* 0x000fe400008f0eff */
[----:B------:R-:W-:-:S04]  /*03f0*/  LEA R6, P1, R7, R2, 0x2 ;  /* 0x0000000207067211 */ /* 0x000fc800078210ff */
[----:B------:R-:W-:Y:S01]  /*0400*/  LEA.HI.X R7, R7, R3, R10, 0x2, P1 ;  /* 0x0000000307077211 */ /* 0x000fe200008f140a */
[----:B------:R-:W-:Y:S05]  /*0410*/  @P0 BREAK.RELIABLE B0 ;  /* 0x0000000000000942 */ /* 0x000fea0003800100 */
[----:B------:R-:W-:Y:S01]  /*0420*/  IMAD.WIDE.U32 R10, R18, 0x4, R2 ;  /* 0x00000004120a7825 */ /* 0x000fe200078e0002 */
[----:B------:R-:W-:Y:S06]  /*0430*/  @P0 BRA `(.L_x_4) ;  /* 0x0000000000200947 */ /* 0x000fec0003800000 */
[----:B------:R-:W2:Y:S04]  /*0440*/  LDG.E R12, desc[UR4][R10.64] ;  /* 0x000000040a0c7981 */ /* 0x000ea8000c1e1900 */
[----:B------:R-:W2:Y:S02]  /*0450*/  LDG.E R15, desc[UR4][R6.64+-0x4] ;  /* 0xfffffc04060f7981 */ /* 0x000ea4000c1e1900 */
[----:B--2---:R-:W-:-:S13]  /*0460*/  FSETP.GT.AND P0, PT, R12, R15, PT ;  /* 0x0000000f0c00720b */ /* 0x004fda0003f04000 */
[----:B------:R-:W-:Y:S05]  /*0470*/  @P0 BREAK.RELIABLE B0 ;  /* 0x0000000000000942 */ /* 0x000fea0003800100 */
[----:B------:R-:W-:Y:S05]  /*0480*/  @P0 BRA `(.L_x_4) ;  /* 0x00000000000c0947 */ /* 0x000fea0003800000 */
.L_x_3:
[----:B------:R-:W-:Y:S05]  /*0490*/  BSYNC.RELIABLE B0 ;  /* 0x0000000000007941 */ /* 0x000fea0003800100 */
.L_x_2:
[----:B------:R-:W-:Y:S01]  /*04a0*/  VIADD R8, R18, 0x1 ;  /* 0x0000000112087836 */ /* 0x000fe20000000000 */
[----:B------:R-:W-:Y:S06]  /*04b0*/  BRA `(.L_x_5) ;  /* 0xfffffffc00907947 */ /* 0x000fec000383ffff */
.L_x_4:
[----:B------:R-:W-:Y:S05]  /*04c0*/  BSYNC.RECONVERGENT B2 ;  /* 0x0000000000027941 */ /* 0x000fea0003800200 */
.L_x_1:
[----:B------:R-:W-:-:S04]  /*04d0*/  ISETP.NE.AND P0, PT, R18, RZ, PT ;  /* 0x000000ff1200720c */ /* 0x000fc80003f05270 */
[----:B------:R-:W-:-:S13]  /*04e0*/  ISETP.EQ.OR P0, PT, R16, R9, !P0 ;  /* 0x000000091000720c */ /* 0x000fda0004702670 */
[----:B------:R-:W-:Y:S05]  /*04f0*/  @P0 BRA `(.L_x_6) ;  /* 0x00000000001c0947 */ /* 0x000fea0003800000 */
[----:B------:R-:W-:Y:S01]  /*0500*/  VIADD R13, R18, 0xffffffff ;  /* 0xffffffff120d7836 */ /* 0x000fe20000000000 */
[----:B------:R-:W2:Y:S03]  /*0510*/  LDG.E R17, desc[UR4][R6.64] ;  /* 0x0000000406117981 */ /* 0x000ea6000c1e1900 */
[----:B------:R-:W-:-:S06]  /*0520*/  IMAD.WIDE.U32 R14, R13, 0x4, R2 ;  /* 0x000000040d0e7825 */ /* 0x000fcc00078e0002 */
[----:B------:R-:W2:Y:S02]  /*0530*/  LDG.E R14, desc[UR4][R14.64] ;  /* 0x000000040e0e7981 */ /* 0x000ea4000c1e1900 */
[----:B--2---:R-:W-:-:S13]  /*0540*/  FSETP.GTU.AND P0, PT, R14, R17, PT ;  /* 0x000000110e00720b */ /* 0x004fda0003f0c000 */
[----:B------:R-:W-:Y:S01]  /*0550*/  @P0 IADD3 R4, PT, PT, R16, 0x1, RZ ;  /* 0x0000000110040810 */ /* 0x000fe20007ffe0ff */
[----:B------:R-:W-:Y:S06]  /*0560*/  @P0 BRA `(.L_x_7) ;  /* 0xfffffffc00600947 */ /* 0x000fec000383ffff */
.L_x_6:
[----:B------:R-:W-:Y:S05]  /*0570*/  BSYNC.RECONVERGENT B1 ;  /* 0x0000000000017941 */ /* 0x000fea0003800200 */
.L_x_0:
[----:B------:R-:W-:Y:S05]  /*0580*/  WARPSYNC.ALL ;  /* 0x0000000000007948 */ /* 0x000fea0003800000 */
[----:B------:R-:W-:Y:S01]  /*0590*/  ISETP.GE.U32.AND P0, PT, R18, R9, PT ;  /* 0x000000091200720c */ /* 0x000fe20003f06070 */
[----:B------:R-:W-:-:S12]  /*05a0*/  BSSY.RECONVERGENT B1, `(.L_x_8) ;  /* 0x0000011000017945 */ /* 0x000fd80003800200 */
[----:B------:R-:W-:Y:S05]  /*05b0*/  @!P0 BRA `(.L_x_9) ;  /* 0x0000000000088947 */ /* 0x000fea0003800000 */
[----:B------:R0:W5:Y:S01]  /*05c0*/  LDG.E R7, desc[UR4][R6.64] ;  /* 0x0000000406077981 */ /* 0x000162000c1e1900 */
[----:B------:R-:W-:Y:S05]  /*05d0*/  BRA `(.L_x_10) ;  /* 0x0000000000347947 */ /* 0x000fea0003800000 */
.L_x_9:
[----:B------:R-:W-:-:S13]  /*05e0*/  ISETP.NE.AND P0, PT, R16, R9, PT ;  /* 0x000000091000720c */ /* 0x000fda0003f05270 */
[----:B------:R-:W-:Y:S05]  /*05f0*/  @P0 BRA `(.L_x_11) ;  /* 0x0000000000080947 */ /* 0x000fea0003800000 */
[----:B------:R0:W5:Y:S01]  /*0600*/  LDG.E R11, desc[UR4][R10.64] ;  /* 0x000000040a0b7981 */ /* 0x000162000c1e1900 */
[----:B------:R-:W-:Y:S05]  /*0610*/  BRA `(.L_x_12) ;  /* 0x0000000000107947 */ /* 0x000fea0003800000 */
.L_x_11:
[----:B------:R-:W2:Y:S04]  /*0620*/  LDG.E R11, desc[UR4][R10.64] ;  /* 0x000000040a0b7981 */ /* 0x000ea8000c1e1900 */
[----:B------:R-:W2:Y:S02]  /*0630*/  LDG.E R7, desc[UR4][R6.64] ;  /* 0x0000000406077981 */ /* 0x000ea4000c1e1900 */
[----:B--2---:R-:W-:-:S13]  /*0640*/  FSETP.GTU.AND P0, PT, R11, R7, PT ;  /* 0x000000070b00720b */ /* 0x004fda0003f0c000 */
[----:B------:R-:W-:Y:S05]  /*0650*/  @P0 BRA `(.L_x_10) ;  /* 0x0000000000140947 */ /* 0x000fea0003800000 */
.L_x_12:
[----:B------:R-:W1:Y:S01]  /*0660*/  LDC.64 R2, c[0x0][0x390] ;  /* 0x0000e400ff027b82 */ /* 0x000e620000000a00 */
[----:B------:R-:W-:-:S04]  /*0670*/  IMAD.IADD R5, R0, 0x1, R5 ;  /* 0x0000000100057824 */ /* 0x000fc800078e0205 */
[----:B-1----:R-:W-:-:S05]  /*0680*/  IMAD.WIDE R2, R5, 0x4, R2 ;  /* 0x0000000405027825 */ /* 0x002fca00078e0202 */
[----:B-----5:R-:W-:Y:S01]  /*0690*/  STG.E desc[UR4][R2.64], R11 ;  /* 0x0000000b02007986 */ /* 0x020fe2000c101904 */
[----:B------:R-:W-:Y:S05]  /*06a0*/  EXIT ;  /* 0x000000000000794d */ /* 0x000fea0003800000 */
.L_x_10:
[----:B------:R-:W-:Y:S05]  /*06b0*/  BSYNC.RECONVERGENT B1 ;  /* 0x0000000000017941 */ /* 0x000fea0003800200 */
.L_x_8:
[----:B------:R-:W1:Y:S01]  /*06c0*/  LDC.64 R2, c[0x0][0x390] ;  /* 0x0000e400ff027b82 */ /* 0x000e620000000a00 */
[----:B------:R-:W-:-:S04]  /*06d0*/  IMAD.IADD R5, R0, 0x1, R5 ;  /* 0x0000000100057824 */ /* 0x000fc800078e0205 */
[----:B-1----:R-:W-:-:S05]  /*06e0*/  IMAD.WIDE R2, R5, 0x4, R2 ;  /* 0x0000000405027825 */ /* 0x002fca00078e0202 */
[----:B-----5:R-:W-:Y:S01]  /*06f0*/  STG.E desc[UR4][R2.64], R7 ;  /* 0x0000000702007986 */ /* 0x020fe2000c101904 */
[----:B------:R-:W-:Y:S05]  /*0700*/  EXIT ;  /* 0x000000000000794d */ /* 0x000fea0003800000 */
.L_x_13:
[----:B------:R-:W-:-:S00]  /*0710*/  BRA `(.L_x_13) ;  /* 0xfffffffc00fc7947 */ /* 0x000fc0000383ffff */
[----:B------:R-:W-:-:S00]  /*0720*/  NOP ;  /* 0x0000000000007918 */ /* 0x000fc00000000000 */
        /* <DEDUP_REMOVED lines=13> */
.L_x_14:


//--------------------- .nv.shared.reserved.0     --------------------------
	.section	.nv.shared.reserved.0,"aw",@nobits
	.weak		__nv_reservedSMEM_offset_0_alias
	.size		__nv_reservedSMEM_offset_0_alias, 0, 64
	.other		__nv_reservedSMEM_offset_0_alias,@"STO_CUDA_RESERVED_SHARED STV_DEFAULT"
__nv_reservedSMEM_offset_0_alias:
	.zero		0
	.zero		64


//--------------------- .nv.constant0._Z17MergeSmallBatch_kPfmS_i --------------------------
	.section	.nv.constant0._Z17MergeSmallBatch_kPfmS_i,"a",@progbits
	.sectionflags	@""
	.align	4
.nv.constant0._Z17MergeSmallBatch_kPfmS_i:
	.zero		924


//--------------------- SYMBOLS --------------------------

	.type		.nv.reservedSmem.offset0,@object
	.size		.nv.reservedSmem.offset0,0x4
